//
// Generated by NVIDIA NVVM Compiler
//
// Compiler Build ID: CL-36424714
// Cuda compilation tools, release 13.0, V13.0.88
// Based on NVVM 20.0.0
//

.version 9.0
.target sm_100
.address_size 64

	// .globl	_Z7decryptPcS_i

.visible .entry _Z7decryptPcS_i(
	.param .u64 .ptr .align 1 _Z7decryptPcS_i_param_0,
	.param .u64 .ptr .align 1 _Z7decryptPcS_i_param_1,
	.param .u32 _Z7decryptPcS_i_param_2
)
{
	.reg .pred 	%p<3>;
	.reg .b16 	%rs<4>;
	.reg .b32 	%r<6>;
	.reg .b64 	%rd<10>;

	ld.param.u64 	%rd2, [_Z7decryptPcS_i_param_0];
	ld.param.u64 	%rd3, [_Z7decryptPcS_i_param_1];
	ld.param.u32 	%r2, [_Z7decryptPcS_i_param_2];
	cvta.to.global.u64 	%rd1, %rd3;
	mov.u32 	%r3, %ctaid.x;
	mov.u32 	%r4, %ntid.x;
	mov.u32 	%r5, %tid.x;
	mad.lo.s32 	%r1, %r3, %r4, %r5;
	setp.ge.s32 	%p1, %r1, %r2;
	@%p1 bra 	$L__BB0_2;
	cvta.to.global.u64 	%rd6, %rd2;
	cvt.s64.s32 	%rd7, %r1;
	add.s64 	%rd8, %rd6, %rd7;
	ld.global.u8 	%rs2, [%rd8];
	add.s16 	%rs3, %rs2, -1;
	add.s64 	%rd9, %rd1, %rd7;
	st.global.u8 	[%rd9], %rs3;
	bra.uni 	$L__BB0_4;
$L__BB0_2:
	setp.ne.s32 	%p2, %r1, %r2;
	@%p2 bra 	$L__BB0_4;
	cvt.s64.s32 	%rd4, %r2;
	add.s64 	%rd5, %rd1, %rd4;
	mov.b16 	%rs1, 0;
	st.global.u8 	[%rd5], %rs1;
$L__BB0_4:
	ret;

}
	// .globl	_Z7encryptPcS_i
.visible .entry _Z7encryptPcS_i(
	.param .u64 .ptr .align 1 _Z7encryptPcS_i_param_0,
	.param .u64 .ptr .align 1 _Z7encryptPcS_i_param_1,
	.param .u32 _Z7encryptPcS_i_param_2
)
{
	.reg .pred 	%p<3>;
	.reg .b16 	%rs<4>;
	.reg .b32 	%r<6>;
	.reg .b64 	%rd<10>;

	ld.param.u64 	%rd2, [_Z7encryptPcS_i_param_0];
	ld.param.u64 	%rd3, [_Z7encryptPcS_i_param_1];
	ld.param.u32 	%r2, [_Z7encryptPcS_i_param_2];
	cvta.to.global.u64 	%rd1, %rd3;
	mov.u32 	%r3, %ctaid.x;
	mov.u32 	%r4, %ntid.x;
	mov.u32 	%r5, %tid.x;
	mad.lo.s32 	%r1, %r3, %r4, %r5;
	setp.ge.s32 	%p1, %r1, %r2;
	@%p1 bra 	$L__BB1_2;
	cvta.to.global.u64 	%rd6, %rd2;
	cvt.s64.s32 	%rd7, %r1;
	add.s64 	%rd8, %rd6, %rd7;
	ld.global.u8 	%rs2, [%rd8];
	add.s16 	%rs3, %rs2, 1;
	add.s64 	%rd9, %rd1, %rd7;
	st.global.u8 	[%rd9], %rs3;
	bra.uni 	$L__BB1_4;
$L__BB1_2:
	setp.ne.s32 	%p2, %r1, %r2;
	@%p2 bra 	$L__BB1_4;
	cvt.s64.s32 	%rd4, %r2;
	add.s64 	%rd5, %rd1, %rd4;
	mov.b16 	%rs1, 0;
	st.global.u8 	[%rd5], %rs1;
$L__BB1_4:
	ret;

}


// ===== COMPILED SASS (sm_100) =====

	.target	sm_100

	.elftype	@"ET_EXEC"


//--------------------- .note.nv.tkinfo           --------------------------
	.section	.note.nv.tkinfo,"",@"SHT_NOTE"
	.sectionflags	@"SHF_NOTE_NV_TKINFO"
	.tkinfo
        /*0018*/ 	.word	0x00000002
        /*0030*/ 	.string	""
        /*0030*/ 	.string	"ptxas"
        /*0030*/ 	.string	"Cuda compilation tools, release 13.0, V13.0.88"
        /*0030*/ 	.string	"Build cuda_13.0.r13.0/compiler.36424714_0"
        /*0030*/ 	.string	"-arch sm_100 -m 64 "



//--------------------- .note.nv.cuinfo           --------------------------
	.section	.note.nv.cuinfo,"",@"SHT_NOTE"
	.sectionflags	@"SHF_NOTE_NV_CUINFO"
        /*0018*/ 	.short	0x0002
        /*001a*/ 	.short	0x0064
        /*001c*/ 	.short	0x0082
	.zero		2


//--------------------- .nv.info                  --------------------------
	.section	.nv.info,"",@"SHT_CUDA_INFO"
	.align	4


	//----- nvinfo : EIATTR_REGCOUNT
	.align		4
        /*0000*/ 	.byte	0x04, 0x2f
        /*0002*/ 	.short	(.L_1 - .L_0)
	.align		4
.L_0:
        /*0004*/ 	.word	index@(_Z7decryptPcS_i)
        /*0008*/ 	.word	0x0000000a


	//----- nvinfo : EIATTR_FRAME_SIZE
	.align		4
.L_1:
        /*000c*/ 	.byte	0x04, 0x11
        /*000e*/ 	.short	(.L_3 - .L_2)
	.align		4
.L_2:
        /*0010*/ 	.word	index@(_Z7decryptPcS_i)
        /*0014*/ 	.word	0x00000000


	//----- nvinfo : EIATTR_REGCOUNT
	.align		4
.L_3:
        /*0018*/ 	.byte	0x04, 0x2f
        /*001a*/ 	.short	(.L_5 - .L_4)
	.align		4
.L_4:
        /*001c*/ 	.word	index@(_Z7encryptPcS_i)
        /*0020*/ 	.word	0x0000000a


	//----- nvinfo : EIATTR_FRAME_SIZE
	.align		4
.L_5:
        /*0024*/ 	.byte	0x04, 0x11
        /*0026*/ 	.short	(.L_7 - .L_6)
	.align		4
.L_6:
        /*0028*/ 	.word	index@(_Z7encryptPcS_i)
        /*002c*/ 	.word	0x00000000


	//----- nvinfo : EIATTR_MIN_STACK_SIZE
	.align		4
.L_7:
        /*0030*/ 	.byte	0x04, 0x12
        /*0032*/ 	.short	(.L_9 - .L_8)
	.align		4
.L_8:
        /*0034*/ 	.word	index@(_Z7encryptPcS_i)
        /*0038*/ 	.word	0x00000000


	//----- nvinfo : EIATTR_MIN_STACK_SIZE
	.align		4
.L_9:
        /*003c*/ 	.byte	0x04, 0x12
        /*003e*/ 	.short	(.L_11 - .L_10)
	.align		4
.L_10:
        /*0040*/ 	.word	index@(_Z7decryptPcS_i)
        /*0044*/ 	.word	0x00000000
.L_11:


//--------------------- .nv.compat                --------------------------
	.section	.nv.compat,"",@"SHT_CUDA_COMPAT_INFO"
	.align	4
        /*0000*/ 	.byte	0x02, 0x09, 0x00, 0x00, 0x02, 0x02, 0x01, 0x00, 0x02, 0x05, 0x05, 0x00, 0x03, 0x07, 0x01, 0x01
        /*0010*/ 	.byte	0x02, 0x03, 0x00, 0x00, 0x02, 0x06, 0x01, 0x00, 0x04, 0x0b, 0x08, 0x00, 0x09, 0x00, 0x00, 0x00
        /*0020*/ 	.byte	0x00, 0x00, 0x00, 0x00


//--------------------- .nv.info._Z7encryptPcS_i  --------------------------
	.section	.nv.info._Z7encryptPcS_i,"",@"SHT_CUDA_INFO"
	.sectionflags	@""
	.align	4


	//----- nvinfo : EIATTR_CUDA_API_VERSION
	.align		4
        /*0000*/ 	.byte	0x04, 0x37
        /*0002*/ 	.short	(.L_13 - .L_12)
.L_12:
        /*0004*/ 	.word	0x00000082


	//----- nvinfo : EIATTR_KPARAM_INFO
	.align		4
.L_13:
        /*0008*/ 	.byte	0x04, 0x17
        /*000a*/ 	.short	(.L_15 - .L_14)
.L_14:
        /*000c*/ 	.word	0x00000000
        /*0010*/ 	.short	0x0002
        /*0012*/ 	.short	0x0010
        /*0014*/ 	.byte	0x00, 0xf0, 0x11, 0x00


	//----- nvinfo : EIATTR_KPARAM_INFO
	.align		4
.L_15:
        /*0018*/ 	.byte	0x04, 0x17
        /*001a*/ 	.short	(.L_17 - .L_16)
.L_16:
        /*001c*/ 	.word	0x00000000
        /*0020*/ 	.short	0x0001
        /*0022*/ 	.short	0x0008
        /*0024*/ 	.byte	0x00, 0xf5, 0x21, 0x00


	//----- nvinfo : EIATTR_KPARAM_INFO
	.align		4
.L_17:
        /*0028*/ 	.byte	0x04, 0x17
        /*002a*/ 	.short	(.L_19 - .L_18)
.L_18:
        /*002c*/ 	.word	0x00000000
        /*0030*/ 	.short	0x0000
        /*0032*/ 	.short	0x0000
        /*0034*/ 	.byte	0x00, 0xf5, 0x21, 0x00


	//----- nvinfo : EIATTR_SPARSE_MMA_MASK
	.align		4
.L_19:
        /*0038*/ 	.byte	0x03, 0x50
        /*003a*/ 	.short	0x0000


	//----- nvinfo : EIATTR_MAXREG_COUNT
	.align		4
        /*003c*/ 	.byte	0x03, 0x1b
        /*003e*/ 	.short	0x00ff


	//----- nvinfo : EIATTR_MERCURY_ISA_VERSION
	.align		4
        /*0040*/ 	.byte	0x03, 0x5f
        /*0042*/ 	.short	0x0101


	//----- nvinfo : EIATTR_VRC_CTA_INIT_COUNT
	.align		4
        /*0044*/ 	.byte	0x02, 0x4a
	.zero		1
	.zero		1


	//----- nvinfo : EIATTR_EXIT_INSTR_OFFSETS
	.align		4
        /*0048*/ 	.byte	0x04, 0x1c
        /*004a*/ 	.short	(.L_21 - .L_20)


	//   ....[0]....
.L_20:
        /*004c*/ 	.word	0x00000120


	//   ....[1]....
        /*0050*/ 	.word	0x00000140


	//   ....[2]....
        /*0054*/ 	.word	0x000001b0


	//----- nvinfo : EIATTR_CRS_STACK_SIZE
	.align		4
.L_21:
        /*0058*/ 	.byte	0x04, 0x1e
        /*005a*/ 	.short	(.L_23 - .L_22)
.L_22:
        /*005c*/ 	.word	0x00000000


	//----- nvinfo : EIATTR_CBANK_PARAM_SIZE
	.align		4
.L_23:
        /*0060*/ 	.byte	0x03, 0x19
        /*0062*/ 	.short	0x0014


	//----- nvinfo : EIATTR_PARAM_CBANK
	.align		4
        /*0064*/ 	.byte	0x04, 0x0a
        /*0066*/ 	.short	(.L_25 - .L_24)
	.align		4
.L_24:
        /*0068*/ 	.word	index@(.nv.constant0._Z7encryptPcS_i)
        /*006c*/ 	.short	0x0380
        /*006e*/ 	.short	0x0014


	//----- nvinfo : EIATTR_SW_WAR
	.align		4
.L_25:
        /*0070*/ 	.byte	0x04, 0x36
        /*0072*/ 	.short	(.L_27 - .L_26)
.L_26:
        /*0074*/ 	.word	0x00000008
.L_27:


//--------------------- .nv.info._Z7decryptPcS_i  --------------------------
	.section	.nv.info._Z7decryptPcS_i,"",@"SHT_CUDA_INFO"
	.sectionflags	@""
	.align	4


	//----- nvinfo : EIATTR_CUDA_API_VERSION
	.align		4
        /*0000*/ 	.byte	0x04, 0x37
        /*0002*/ 	.short	(.L_29 - .L_28)
.L_28:
        /*0004*/ 	.word	0x00000082


	//----- nvinfo : EIATTR_KPARAM_INFO
	.align		4
.L_29:
        /*0008*/ 	.byte	0x04, 0x17
        /*000a*/ 	.short	(.L_31 - .L_30)
.L_30:
        /*000c*/ 	.word	0x00000000
        /*0010*/ 	.short	0x0002
        /*0012*/ 	.short	0x0010
        /*0014*/ 	.byte	0x00, 0xf0, 0x11, 0x00


	//----- nvinfo : EIATTR_KPARAM_INFO
	.align		4
.L_31:
        /*0018*/ 	.byte	0x04, 0x17
        /*001a*/ 	.short	(.L_33 - .L_32)
.L_32:
        /*001c*/ 	.word	0x00000000
        /*0020*/ 	.short	0x0001
        /*0022*/ 	.short	0x0008
        /*0024*/ 	.byte	0x00, 0xf5, 0x21, 0x00


	//----- nvinfo : EIATTR_KPARAM_INFO
	.align		4
.L_33:
        /*0028*/ 	.byte	0x04, 0x17
        /*002a*/ 	.short	(.L_35 - .L_34)
.L_34:
        /*002c*/ 	.word	0x00000000
        /*0030*/ 	.short	0x0000
        /*0032*/ 	.short	0x0000
        /*0034*/ 	.byte	0x00, 0xf5, 0x21, 0x00


	//----- nvinfo : EIATTR_SPARSE_MMA_MASK
	.align		4
.L_35:
        /*0038*/ 	.byte	0x03, 0x50
        /*003a*/ 	.short	0x0000


	//----- nvinfo : EIATTR_MAXREG_COUNT
	.align		4
        /*003c*/ 	.byte	0x03, 0x1b
        /*003e*/ 	.short	0x00ff


	//----- nvinfo : EIATTR_MERCURY_ISA_VERSION
	.align		4
        /*0040*/ 	.byte	0x03, 0x5f
        /*0042*/ 	.short	0x0101


	//----- nvinfo : EIATTR_VRC_CTA_INIT_COUNT
	.align		4
        /*0044*/ 	.byte	0x02, 0x4a
	.zero		1
	.zero		1


	//----- nvinfo : EIATTR_EXIT_INSTR_OFFSETS
	.align		4
        /*0048*/ 	.byte	0x04, 0x1c
        /*004a*/ 	.short	(.L_37 - .L_36)


	//   ....[0]....
.L_36:
        /*004c*/ 	.word	0x00000120


	//   ....[1]....
        /*0050*/ 	.word	0x00000140


	//   ....[2]....
        /*0054*/ 	.word	0x000001b0


	//----- nvinfo : EIATTR_CRS_STACK_SIZE
	.align		4
.L_37:
        /*0058*/ 	.byte	0x04, 0x1e
        /*005a*/ 	.short	(.L_39 - .L_38)
.L_38:
        /*005c*/ 	.word	0x00000000


	//----- nvinfo : EIATTR_CBANK_PARAM_SIZE
	.align		4
.L_39:
        /*0060*/ 	.byte	0x03, 0x19
        /*0062*/ 	.short	0x0014


	//----- nvinfo : EIATTR_PARAM_CBANK
	.align		4
        /*0064*/ 	.byte	0x04, 0x0a
        /*0066*/ 	.short	(.L_41 - .L_40)
	.align		4
.L_40:
        /*0068*/ 	.word	index@(.nv.constant0._Z7decryptPcS_i)
        /*006c*/ 	.short	0x0380
        /*006e*/ 	.short	0x0014


	//----- nvinfo : EIATTR_SW_WAR
	.align		4
.L_41:
        /*0070*/ 	.byte	0x04, 0x36
        /*0072*/ 	.short	(.L_43 - .L_42)
.L_42:
        /*0074*/ 	.word	0x00000008
.L_43:


//--------------------- .nv.callgraph             --------------------------
	.section	.nv.callgraph,"",@"SHT_CUDA_CALLGRAPH"
	.align	4
	.sectionentsize	8
	.align		4
        /*0000*/ 	.word	0x00000000
	.align		4
        /*0004*/ 	.word	0xffffffff
	.align		4
        /*0008*/ 	.word	0x00000000
	.align		4
        /*000c*/ 	.word	0xfffffffe
	.align		4
        /*0010*/ 	.word	0x00000000
	.align		4
        /*0014*/ 	.word	0xfffffffd
	.align		4
        /*0018*/ 	.word	0x00000000
	.align		4
        /*001c*/ 	.word	0xfffffffc


//--------------------- .text._Z7encryptPcS_i     --------------------------
	.section	.text._Z7encryptPcS_i,"ax",@progbits
	.align	128
        .global         _Z7encryptPcS_i
        .type           _Z7encryptPcS_i,@function
        .size           _Z7encryptPcS_i,(.L_x_4 - _Z7encryptPcS_i)
        .other          _Z7encryptPcS_i,@"STO_CUDA_ENTRY STV_DEFAULT"
_Z7encryptPcS_i:
.text._Z7encryptPcS_i:
[----:B------:R-:W-:Y:S01]  /*0000*/  LDC R1, c[0x0][0x37c] ;  /* 0x0000df00ff017b82 */ /* 0x000fe20000000800 */
[----:B------:R-:W0:Y:S07]  /*0010*/  S2R R3, SR_TID.X ;  /* 0x0000000000037919 */ /* 0x000e2e0000002100 */
[----:B------:R-:W0:Y:S01]  /*0020*/  S2UR UR4, SR_CTAID.X ;  /* 0x00000000000479c3 */ /* 0x000e220000002500 */
[----:B------:R-:W1:Y:S01]  /*0030*/  LDCU UR8, c[0x0][0x390] ;  /* 0x00007200ff0877ac */ /* 0x000e620008000800 */
[----:B------:R-:W2:Y:S06]  /*0040*/  LDCU.64 UR6, c[0x0][0x358] ;  /* 0x00006b00ff0677ac */ /* 0x000eac0008000a00 */
[----:B------:R-:W0:Y:S02]  /*0050*/  LDC R4, c[0x0][0x360] ;  /* 0x0000d800ff047b82 */ /* 0x000e240000000800 */
[----:B0-----:R-:W-:-:S05]  /*0060*/  IMAD R4, R4, UR4, R3 ;  /* 0x0000000404047c24 */ /* 0x001fca000f8e0203 */
[----:B-1----:R-:W-:-:S13]  /*0070*/  ISETP.GE.AND P0, PT, R4, UR8, PT ;  /* 0x0000000804007c0c */ /* 0x002fda000bf06270 */
[----:B--2---:R-:W-:Y:S05]  /*0080*/  @P0 BRA `(.L_x_0) ;  /* 0x0000000000280947 */ /* 0x004fea0003800000 */
[----:B------:R-:W0:Y:S01]  /*0090*/  LDCU.128 UR12, c[0x0][0x380] ;  /* 0x00007000ff0c77ac */ /* 0x000e220008000c00 */
[----:B------:R-:W-:Y:S02]  /*00a0*/  SHF.R.S32.HI R0, RZ, 0x1f, R4 ;  /* 0x0000001fff007819 */ /* 0x000fe40000011404 */
[----:B0-----:R-:W-:-:S04]  /*00b0*/  IADD3 R2, P0, PT, R4, UR12, RZ ;  /* 0x0000000c04027c10 */ /* 0x001fc8000ff1e0ff */
[----:B------:R-:W-:-:S05]  /*00c0*/  IADD3.X R3, PT, PT, R0, UR13, RZ, P0, !PT ;  /* 0x0000000d00037c10 */ /* 0x000fca00087fe4ff */
[----:B------:R-:W2:Y:S01]  /*00d0*/  LDG.E.U8 R2, desc[UR6][R2.64] ;  /* 0x0000000602027981 */ /* 0x000ea2000c1e1100 */
[----:B------:R-:W-:-:S04]  /*00e0*/  IADD3 R4, P0, PT, R4, UR14, RZ ;  /* 0x0000000e04047c10 */ /* 0x000fc8000ff1e0ff */
[----:B------:R-:W-:Y:S01]  /*00f0*/  IADD3.X R5, PT, PT, R0, UR15, RZ, P0, !PT ;  /* 0x0000000f00057c10 */ /* 0x000fe200087fe4ff */
[----:B--2---:R-:W-:-:S05]  /*0100*/  VIADD R7, R2, 0x1 ;  /* 0x0000000102077836 */ /* 0x004fca0000000000 */
[----:B------:R-:W-:Y:S01]  /*0110*/  STG.E.U8 desc[UR6][R4.64], R7 ;  /* 0x0000000704007986 */ /* 0x000fe2000c101106 */
[----:B------:R-:W-:Y:S05]  /*0120*/  EXIT ;  /* 0x000000000000794d */ /* 0x000fea0003800000 */
.L_x_0:
[----:B------:R-:W-:-:S13]  /*0130*/  ISETP.NE.AND P0, PT, R4, UR8, PT ;  /* 0x0000000804007c0c */ /* 0x000fda000bf05270 */
[----:B------:R-:W-:Y:S05]  /*0140*/  @P0 EXIT ;  /* 0x000000000000094d */ /* 0x000fea0003800000 */
[----:B------:R-:W0:Y:S02]  /*0150*/  LDCU.64 UR4, c[0x0][0x388] ;  /* 0x00007100ff0477ac */ /* 0x000e240008000a00 */
[----:B0-----:R-:W-:-:S04]  /*0160*/  UIADD3 UR4, UP0, UPT, UR8, UR4, URZ ;  /* 0x0000000408047290 */ /* 0x001fc8000ff1e0ff */
[----:B------:R-:W-:Y:S02]  /*0170*/  ULEA.HI.X.SX32 UR5, UR8, UR5, 0x1, UP0 ;  /* 0x0000000508057291 */ /* 0x000fe400080f0eff */
[----:B------:R-:W-:-:S04]  /*0180*/  IMAD.U32 R2, RZ, RZ, UR4 ;  /* 0x00000004ff027e24 */ /* 0x000fc8000f8e00ff */
[----:B------:R-:W-:-:S05]  /*0190*/  IMAD.U32 R3, RZ, RZ, UR5 ;  /* 0x00000005ff037e24 */ /* 0x000fca000f8e00ff */
[----:B------:R-:W-:Y:S01]  /*01a0*/  STG.E.U8 desc[UR6][R2.64], RZ ;  /* 0x000000ff02007986 */ /* 0x000fe2000c101106 */
[----:B------:R-:W-:Y:S05]  /*01b0*/  EXIT ;  /* 0x000000000000794d */ /* 0x000fea0003800000 */
.L_x_1:
[----:B------:R-:W-:-:S00]  /*01c0*/  BRA `(.L_x_1) ;  /* 0xfffffffc00fc7947 */ /* 0x000fc0000383ffff */
[----:B------:R-:W-:-:S00]  /*01d0*/  NOP ;  /* 0x0000000000007918 */ /* 0x000fc00000000000 */
        /* <DEDUP_REMOVED lines=10> */
.L_x_4:


//--------------------- .text._Z7decryptPcS_i     --------------------------
	.section	.text._Z7decryptPcS_i,"ax",@progbits
	.align	128
        .global         _Z7decryptPcS_i
        .type           _Z7decryptPcS_i,@function
        .size           _Z7decryptPcS_i,(.L_x_5 - _Z7decryptPcS_i)
        .other          _Z7decryptPcS_i,@"STO_CUDA_ENTRY STV_DEFAULT"
_Z7decryptPcS_i:
.text._Z7decryptPcS_i:
        /* <DEDUP_REMOVED lines=19> */
.L_x_2:
        /* <DEDUP_REMOVED lines=9> */
.L_x_3:
        /* <DEDUP_REMOVED lines=12> */
.L_x_5:


//--------------------- .nv.shared.reserved.0     --------------------------
	.section	.nv.shared.reserved.0,"aw",@nobits
	.weak		__nv_reservedSMEM_offset_0_alias
	.size		__nv_reservedSMEM_offset_0_alias, 0, 64
	.other		__nv_reservedSMEM_offset_0_alias,@"STO_CUDA_RESERVED_SHARED STV_DEFAULT"
__nv_reservedSMEM_offset_0_alias:
	.zero		0
	.zero		64


//--------------------- .nv.constant0._Z7encryptPcS_i --------------------------
	.section	.nv.constant0._Z7encryptPcS_i,"a",@progbits
	.sectionflags	@""
	.align	4
.nv.constant0._Z7encryptPcS_i:
	.zero		916


//--------------------- .nv.constant0._Z7decryptPcS_i --------------------------
	.section	.nv.constant0._Z7decryptPcS_i,"a",@progbits
	.sectionflags	@""
	.align	4
.nv.constant0._Z7decryptPcS_i:
	.zero		916


//--------------------- SYMBOLS --------------------------

	.type		.nv.reservedSmem.offset0,@object
	.size		.nv.reservedSmem.offset0,0x4
